	.headerflags	@"EF_CUDA_TEXMODE_UNIFIED EF_CUDA_64BIT_ADDRESS EF_CUDA_ACCELERATORS EF_CUDA_SM90 EF_CUDA_VIRTUAL_SM(EF_CUDA_SM90)"
	.elftype	@"ET_EXEC"


//--------------------- .nv.info                  --------------------------
	.section	.nv.info,"",@"SHT_CUDA_INFO"
	.align	4


	//----- nvinfo : EIATTR_REGCOUNT
	.align		4
        /*0000*/ 	.byte	0x04, 0x2f
        /*0002*/ 	.short	(.L_1 - .L_0)
	.align		4
.L_0:
        /*0004*/ 	.word	index@(triton_mm)
        /*0008*/ 	.word	0x0000002f


	//----- nvinfo : EIATTR_MIN_STACK_SIZE
	.align		4
.L_1:
        /*000c*/ 	.byte	0x04, 0x12
        /*000e*/ 	.short	(.L_3 - .L_2)
	.align		4
.L_2:
        /*0010*/ 	.word	index@(triton_mm)
        /*0014*/ 	.word	0x00000000


	//----- nvinfo : EIATTR_FRAME_SIZE
	.align		4
.L_3:
        /*0018*/ 	.byte	0x04, 0x11
        /*001a*/ 	.short	(.L_5 - .L_4)
	.align		4
.L_4:
        /*001c*/ 	.word	index@(triton_mm)
        /*0020*/ 	.word	0x00000000


	//----- nvinfo : EIATTR_MIN_STACK_SIZE
	.align		4
.L_5:
        /*0024*/ 	.byte	0x04, 0x12
        /*0026*/ 	.short	(.L_7 - .L_6)
	.align		4
.L_6:
        /*0028*/ 	.word	index@(triton_mm)
        /*002c*/ 	.word	0x00000000
.L_7:


//--------------------- .nv.info.triton_mm        --------------------------
	.section	.nv.info.triton_mm,"",@"SHT_CUDA_INFO"
	.sectionflags	@""
	.align	4


	//----- nvinfo : EIATTR_CUDA_API_VERSION
	.align		4
        /*0000*/ 	.byte	0x04, 0x37
        /*0002*/ 	.short	(.L_9 - .L_8)
.L_8:
        /*0004*/ 	.word	0x0000007c


	//----- nvinfo : EIATTR_KPARAM_INFO
	.align		4
.L_9:
        /*0008*/ 	.byte	0x04, 0x17
        /*000a*/ 	.short	(.L_11 - .L_10)
.L_10:
        /*000c*/ 	.word	0x00000000
        /*0010*/ 	.short	0x0003
        /*0012*/ 	.short	0x0018
        /*0014*/ 	.byte	0x00, 0xf0, 0x11, 0x00


	//----- nvinfo : EIATTR_KPARAM_INFO
	.align		4
.L_11:
        /*0018*/ 	.byte	0x04, 0x17
        /*001a*/ 	.short	(.L_13 - .L_12)
.L_12:
        /*001c*/ 	.word	0x00000000
        /*0020*/ 	.short	0x0002
        /*0022*/ 	.short	0x0010
        /*0024*/ 	.byte	0x00, 0xf0, 0x21, 0x00


	//----- nvinfo : EIATTR_KPARAM_INFO
	.align		4
.L_13:
        /*0028*/ 	.byte	0x04, 0x17
        /*002a*/ 	.short	(.L_15 - .L_14)
.L_14:
        /*002c*/ 	.word	0x00000000
        /*0030*/ 	.short	0x0001
        /*0032*/ 	.short	0x0008
        /*0034*/ 	.byte	0x00, 0xf0, 0x21, 0x00


	//----- nvinfo : EIATTR_KPARAM_INFO
	.align		4
.L_15:
        /*0038*/ 	.byte	0x04, 0x17
        /*003a*/ 	.short	(.L_17 - .L_16)
.L_16:
        /*003c*/ 	.word	0x00000000
        /*0040*/ 	.short	0x0000
        /*0042*/ 	.short	0x0000
        /*0044*/ 	.byte	0x00, 0xf0, 0x21, 0x00


	//----- nvinfo : EIATTR_SPARSE_MMA_MASK
	.align		4
.L_17:
        /*0048*/ 	.byte	0x03, 0x50
        /*004a*/ 	.short	0x0000


	//----- nvinfo : EIATTR_MAXREG_COUNT
	.align		4
        /*004c*/ 	.byte	0x03, 0x1b
        /*004e*/ 	.short	0x00ff


	//----- nvinfo : EIATTR_COOP_GROUP_MASK_REGIDS
	.align		4
        /*0050*/ 	.byte	0x04, 0x29
        /*0052*/ 	.short	(.L_19 - .L_18)


	//   ....[0]....
.L_18:
        /*0054*/ 	.word	0xffffffff


	//----- nvinfo : EIATTR_COOP_GROUP_INSTR_OFFSETS
	.align		4
.L_19:
        /*0058*/ 	.byte	0x04, 0x28
        /*005a*/ 	.short	(.L_21 - .L_20)


	//   ....[0]....
.L_20:
        /*005c*/ 	.word	0x00000df0


	//----- nvinfo : EIATTR_EXIT_INSTR_OFFSETS
	.align		4
.L_21:
        /*0060*/ 	.byte	0x04, 0x1c
        /*0062*/ 	.short	(.L_23 - .L_22)


	//   ....[0]....
.L_22:
        /*0064*/ 	.word	0x00000050


	//   ....[1]....
        /*0068*/ 	.word	0x000013c0


	//   ....[2]....
        /*006c*/ 	.word	0x00001410


	//----- nvinfo : EIATTR_MAX_THREADS
	.align		4
.L_23:
        /*0070*/ 	.byte	0x04, 0x05
        /*0072*/ 	.short	(.L_25 - .L_24)
.L_24:
        /*0074*/ 	.word	0x00000100
        /*0078*/ 	.word	0x00000001
        /*007c*/ 	.word	0x00000001


	//----- nvinfo : EIATTR_CBANK_PARAM_SIZE
	.align		4
.L_25:
        /*0080*/ 	.byte	0x03, 0x19
        /*0082*/ 	.short	0x001c


	//----- nvinfo : EIATTR_PARAM_CBANK
	.align		4
        /*0084*/ 	.byte	0x04, 0x0a
        /*0086*/ 	.short	(.L_27 - .L_26)
	.align		4
.L_26:
        /*0088*/ 	.word	index@(.nv.constant0.triton_mm)
        /*008c*/ 	.short	0x0210
        /*008e*/ 	.short	0x001c


	//----- nvinfo : EIATTR_SW_WAR
	.align		4
.L_27:
        /*0090*/ 	.byte	0x04, 0x36
        /*0092*/ 	.short	(.L_29 - .L_28)
.L_28:
        /*0094*/ 	.word	0x00000008
.L_29:


//--------------------- .nv.callgraph             --------------------------
	.section	.nv.callgraph,"",@"SHT_CUDA_CALLGRAPH"
	.align	4
	.sectionentsize	8
	.align		4
        /*0000*/ 	.word	0x00000000
	.align		4
        /*0004*/ 	.word	0xffffffff
	.align		4
        /*0008*/ 	.word	0x00000000
	.align		4
        /*000c*/ 	.word	0xfffffffe
	.align		4
        /*0010*/ 	.word	0x00000000
	.align		4
        /*0014*/ 	.word	0xfffffffd
	.align		4
        /*0018*/ 	.word	0x00000000
	.align		4
        /*001c*/ 	.word	0xfffffffc


//--------------------- .text.triton_mm           --------------------------
	.section	.text.triton_mm,"ax",@progbits
	.sectionflags	@"SHF_BARRIERS=1"
	.align	128
        .global         triton_mm
        .type           triton_mm,@function
        .size           triton_mm,(.L_x_2 - triton_mm)
        .other          triton_mm,@"STO_CUDA_ENTRY STV_DEFAULT"
triton_mm:
.text.triton_mm:
[----:B------:R-:W1:Y:S02]  /*0000*/  LDC R1, c[0x0][0x28] ;  /* 0x00000a00ff017b82 */ /* 0x000e640000000800 */
[----:B------:R-:W-:Y:S01]  /*0010*/  ULDC UR8, c[0x0][0x228] ;  /* 0x00008a0000087ab9 */ /* 0x000fe20000000800 */
[----:B------:R-:W-:Y:S02]  /*0020*/  UMOV UR4, 0xc00 ;  /* 0x00000c0000047882 */ /* 0x000fe40000000000 */
[----:B------:R-:W-:-:S06]  /*0030*/  UIMAD UR4, UR8, UR4, 0xc00000 ;  /* 0x00c00000080474a4 */ /* 0x000fcc000f8e0204 */
[----:B------:R-:W-:-:S13]  /*0040*/  ISETP.NE.AND P0, PT, RZ, UR4, PT ;  /* 0x00000004ff007c0c */ /* 0x000fda000bf05270 */
[----:B------:R-:W-:Y:S05]  /*0050*/  @!P0 EXIT ;  /* 0x000000000000894d */ /* 0x000fea0003800000 */
[----:B------:R-:W2:Y:S01]  /*0060*/  S2UR UR9, SR_CTAID.X ;  /* 0x00000000000979c3 */ /* 0x000ea20000002500 */
[----:B------:R-:W-:Y:S01]  /*0070*/  UIADD3 UR6, UR8, 0x103f, URZ ;  /* 0x0000103f08067890 */ /* 0x000fe2000fffe03f */
[----:B------:R-:W3:Y:S01]  /*0080*/  S2R R5, SR_CTAID.X ;  /* 0x0000000000057919 */ /* 0x000ee20000002500 */
[----:B------:R-:W-:Y:S01]  /*0090*/  ULDC.64 UR26, c[0x0][0x208] ;  /* 0x00008200001a7ab9 */ /* 0x000fe20000000a00 */
[----:B------:R-:W-:Y:S02]  /*00a0*/  CS2R R24, SRZ ;  /* 0x0000000000187805 */ /* 0x000fe4000001ff00 */
[----:B------:R-:W-:Y:S02]  /*00b0*/  CS2R R26, SRZ ;  /* 0x00000000001a7805 */ /* 0x000fe4000001ff00 */
[----:B------:R-:W-:Y:S02]  /*00c0*/  CS2R R28, SRZ ;  /* 0x00000000001c7805 */ /* 0x000fe4000001ff00 */
[----:B------:R-:W-:-:S02]  /*00d0*/  CS2R R34, SRZ ;  /* 0x0000000000227805 */ /* 0x000fc4000001ff00 */
[----:B------:R-:W-:Y:S02]  /*00e0*/  CS2R R36, SRZ ;  /* 0x0000000000247805 */ /* 0x000fe4000001ff00 */
[----:B------:R-:W-:Y:S01]  /*00f0*/  CS2R R38, SRZ ;  /* 0x0000000000267805 */ /* 0x000fe2000001ff00 */
[----:B------:R-:W-:Y:S01]  /*0100*/  UMOV UR22, 0x1 ;  /* 0x0000000100167882 */ /* 0x000fe20000000000 */
[----:B------:R-:W-:Y:S01]  /*0110*/  UMOV UR23, 0xffffffff ;  /* 0xffffffff00177882 */ /* 0x000fe20000000000 */
[----:B------:R-:W-:Y:S01]  /*0120*/  UMOV UR24, 0xffffffc0 ;  /* 0xffffffc000187882 */ /* 0x000fe20000000000 */
[----:B--2---:R-:W-:Y:S02]  /*0130*/  UIMAD.WIDE UR4, UR9, 0x2aaaaaab, URZ ;  /* 0x2aaaaaab090478a5 */ /* 0x004fe4000f8e023f */
[----:B------:R-:W-:Y:S01]  /*0140*/  ISETP.LE.AND P1, PT, RZ, UR9, PT ;  /* 0x00000009ff007c0c */ /* 0x000fe2000bf23270 */
[----:B------:R-:W-:Y:S02]  /*0150*/  USHF.R.S32.HI UR4, URZ, 0x1f, UR6 ;  /* 0x0000001f3f047899 */ /* 0x000fe40008011406 */
[----:B------:R-:W-:-:S02]  /*0160*/  USHF.R.U32.HI UR7, URZ, 0x1f, UR5 ;  /* 0x0000001f3f077899 */ /* 0x000fc40008011605 */
[----:B------:R-:W-:Y:S02]  /*0170*/  ULEA.HI UR4, UR4, UR6, URZ, 0x6 ;  /* 0x0000000604047291 */ /* 0x000fe4000f8f303f */
[----:B------:R-:W-:Y:S01]  /*0180*/  ULEA.HI.SX32 UR7, UR5, UR7, 0x1a ;  /* 0x0000000705077291 */ /* 0x000fe2000f8fd23f */
[----:B---3--:R-:W-:Y:S01]  /*0190*/  IABS R7, R5 ;  /* 0x0000000500077213 */ /* 0x008fe20000000000 */
[----:B------:R-:W-:Y:S02]  /*01a0*/  UIADD3 UR6, UR8, 0x1000, URZ ;  /* 0x0000100008067890 */ /* 0x000fe4000fffe03f */
[----:B------:R-:W-:Y:S02]  /*01b0*/  USHF.L.U32 UR5, UR7, 0x3, URZ ;  /* 0x0000000307057899 */ /* 0x000fe4000800063f */
[----:B------:R-:W-:Y:S02]  /*01c0*/  UIMAD UR7, UR7, -0x180, UR9 ;  /* 0xfffffe80070778a4 */ /* 0x000fe4000f8e0209 */
[----:B------:R-:W-:Y:S01]  /*01d0*/  ULEA.HI.SX32 UR4, UR4, -UR5, 0x1a ;  /* 0x8000000504047291 */ /* 0x000fe2000f8fd23f */
[----:B------:R-:W-:-:S03]  /*01e0*/  IABS R8, UR6 ;  /* 0x0000000600087c13 */ /* 0x000fc60008000000 */
[----:B------:R-:W-:-:S04]  /*01f0*/  UISETP.LT.AND UP0, UPT, UR4, 0x8, UPT ;  /* 0x000000080400788c */ /* 0x000fc8000bf01270 */
[----:B------:R-:W-:-:S06]  /*0200*/  USEL UR4, UR4, 0x8, UP0 ;  /* 0x0000000804047887 */ /* 0x000fcc0008000000 */
[----:B------:R-:W-:-:S05]  /*0210*/  IMAD.U32 R4, RZ, RZ, UR4 ;  /* 0x00000004ff047e24 */ /* 0x000fca000f8e00ff */
[----:B------:R-:W-:-:S04]  /*0220*/  IABS R11, R4 ;  /* 0x00000004000b7213 */ /* 0x000fc80000000000 */
[----:B------:R-:W2:Y:S08]  /*0230*/  I2F.RP R0, R11 ;  /* 0x0000000b00007306 */ /* 0x000eb00000209400 */
[----:B--2---:R-:W2:Y:S02]  /*0240*/  MUFU.RCP R0, R0 ;  /* 0x0000000000007308 */ /* 0x004ea40000001000 */
[----:B--2---:R-:W-:-:S06]  /*0250*/  VIADD R2, R0, 0xffffffe ;  /* 0x0ffffffe00027836 */ /* 0x004fcc0000000000 */
[----:B------:R2:W3:Y:S02]  /*0260*/  F2I.FTZ.U32.TRUNC.NTZ R3, R2 ;  /* 0x0000000200037305 */ /* 0x0004e4000021f000 */
[----:B--2---:R-:W-:Y:S02]  /*0270*/  IMAD.MOV.U32 R2, RZ, RZ, RZ ;  /* 0x000000ffff027224 */ /* 0x004fe400078e00ff */
[----:B---3--:R-:W-:-:S04]  /*0280*/  IMAD.MOV R6, RZ, RZ, -R3 ;  /* 0x000000ffff067224 */ /* 0x008fc800078e0a03 */
[----:B------:R-:W-:Y:S01]  /*0290*/  IMAD R5, R6, R11, RZ ;  /* 0x0000000b06057224 */ /* 0x000fe200078e02ff */
[----:B------:R-:W-:-:S03]  /*02a0*/  IABS R6, R4 ;  /* 0x0000000400067213 */ /* 0x000fc60000000000 */
[----:B------:R-:W-:Y:S02]  /*02b0*/  IMAD.HI.U32 R4, R3, R5, R2 ;  /* 0x0000000503047227 */ /* 0x000fe400078e0002 */
[----:B------:R-:W2:Y:S02]  /*02c0*/  I2F.RP R5, R8 ;  /* 0x0000000800057306 */ /* 0x000ea40000209400 */
[----:B------:R-:W-:Y:S02]  /*02d0*/  IMAD.MOV.U32 R3, RZ, RZ, R7 ;  /* 0x000000ffff037224 */ /* 0x000fe400078e0007 */
[----:B------:R-:W-:Y:S02]  /*02e0*/  IMAD.MOV R7, RZ, RZ, -R6 ;  /* 0x000000ffff077224 */ /* 0x000fe400078e0a06 */
[----:B------:R-:W-:-:S04]  /*02f0*/  IMAD.HI.U32 R0, R4, R3, RZ ;  /* 0x0000000304007227 */ /* 0x000fc800078e00ff */
[----:B------:R-:W-:Y:S02]  /*0300*/  IMAD R2, R0, R7, R3 ;  /* 0x0000000700027224 */ /* 0x000fe400078e0203 */
[----:B------:R-:W3:Y:S01]  /*0310*/  S2R R0, SR_TID.X ;  /* 0x0000000000007919 */ /* 0x000ee20000002100 */
[----:B------:R-:W-:Y:S02]  /*0320*/  IMAD.U32 R3, RZ, RZ, UR7 ;  /* 0x00000007ff037e24 */ /* 0x000fe4000f8e00ff */
[----:B------:R-:W-:Y:S01]  /*0330*/  ISETP.GT.U32.AND P0, PT, R11, R2, PT ;  /* 0x000000020b00720c */ /* 0x000fe20003f04070 */
[----:B--2---:R-:W2:Y:S02]  /*0340*/  MUFU.RCP R5, R5 ;  /* 0x0000000500057308 */ /* 0x004ea40000001000 */
[----:B------:R-:W-:-:S05]  /*0350*/  IABS R9, R3 ;  /* 0x0000000300097213 */ /* 0x000fca0000000000 */
[----:B------:R-:W-:-:S05]  /*0360*/  IMAD.HI.U32 R4, R4, R9, RZ ;  /* 0x0000000904047227 */ /* 0x000fca00078e00ff */
[----:B------:R-:W-:Y:S02]  /*0370*/  @!P0 IMAD.IADD R2, R2, 0x1, -R11 ;  /* 0x0000000102028824 */ /* 0x000fe400078e0a0b */
[----:B--2---:R-:W-:-:S03]  /*0380*/  VIADD R3, R5, 0xffffffe ;  /* 0x0ffffffe05037836 */ /* 0x004fc60000000000 */
[C---:B------:R-:W-:Y:S01]  /*0390*/  ISETP.GT.U32.AND P0, PT, R11.reuse, R2, PT ;  /* 0x000000020b00720c */ /* 0x040fe20003f04070 */
[----:B------:R-:W-:Y:S01]  /*03a0*/  IMAD R5, R4, R7, R9 ;  /* 0x0000000704057224 */ /* 0x000fe200078e0209 */
[----:B------:R-:W-:Y:S01]  /*03b0*/  LOP3.LUT R7, RZ, UR4, RZ, 0x33, !PT ;  /* 0x00000004ff077c12 */ /* 0x000fe2000f8e33ff */
[----:B------:R-:W2:Y:S03]  /*03c0*/  F2I.FTZ.U32.TRUNC.NTZ R3, R3 ;  /* 0x0000000300037305 */ /* 0x000ea6000021f000 */
[----:B------:R-:W-:Y:S02]  /*03d0*/  ISETP.GT.U32.AND P3, PT, R11, R5, PT ;  /* 0x000000050b00720c */ /* 0x000fe40003f64070 */
[----:B---3--:R-:W-:-:S05]  /*03e0*/  SHF.R.U32.HI R9, RZ, 0x3, R0 ;  /* 0x00000003ff097819 */ /* 0x008fca0000011600 */
[----:B------:R-:W-:Y:S01]  /*03f0*/  @!P0 IMAD.IADD R2, R2, 0x1, -R11 ;  /* 0x0000000102028824 */ /* 0x000fe200078e0a0b */
[----:B------:R-:W-:Y:S01]  /*0400*/  ISETP.NE.AND P0, PT, RZ, UR4, PT ;  /* 0x00000004ff007c0c */ /* 0x000fe2000bf05270 */
[----:B------:R-:W-:Y:S01]  /*0410*/  ULOP3.LUT UR4, UR7, UR4, URZ, 0x3c, !UPT ;  /* 0x0000000407047292 */ /* 0x000fe2000f8e3c3f */
[----:B------:R-:W-:Y:S01]  /*0420*/  SGXT.U32 R9, R9, 0x5 ;  /* 0x000000050909781a */ /* 0x000fe20000000000 */
[----:B------:R-:W-:Y:S01]  /*0430*/  @!P1 IMAD.MOV R2, RZ, RZ, -R2 ;  /* 0x000000ffff029224 */ /* 0x000fe200078e0a02 */
[----:B------:R-:W3:Y:S01]  /*0440*/  S2UR UR7, SR_CgaCtaId ;  /* 0x00000000000779c3 */ /* 0x000ee20000008800 */
[----:B--2---:R-:W-:Y:S02]  /*0450*/  IMAD.MOV R13, RZ, RZ, -R3 ;  /* 0x000000ffff0d7224 */ /* 0x004fe400078e0a03 */
[----:B------:R-:W-:Y:S01]  /*0460*/  @!P3 IMAD.IADD R5, R5, 0x1, -R11 ;  /* 0x000000010505b824 */ /* 0x000fe200078e0a0b */
[----:B------:R-:W-:Y:S01]  /*0470*/  SEL R2, R7, R2, !P0 ;  /* 0x0000000207027207 */ /* 0x000fe20004000000 */
[----:B------:R-:W-:Y:S01]  /*0480*/  IMAD R13, R13, R8, RZ ;  /* 0x000000080d0d7224 */ /* 0x000fe200078e02ff */
[----:B------:R-:W-:Y:S01]  /*0490*/  ISETP.LE.AND P1, PT, RZ, UR4, PT ;  /* 0x00000004ff007c0c */ /* 0x000fe2000bf23270 */
[----:B------:R-:W-:Y:S01]  /*04a0*/  @!P3 VIADD R4, R4, 0x1 ;  /* 0x000000010404b836 */ /* 0x000fe20000000000 */
[----:B------:R-:W-:Y:S01]  /*04b0*/  ISETP.GE.U32.AND P2, PT, R5, R11, PT ;  /* 0x0000000b0500720c */ /* 0x000fe20003f46070 */
[----:B------:R-:W-:Y:S01]  /*04c0*/  VIADD R2, R2, UR5 ;  /* 0x0000000502027c36 */ /* 0x000fe20008000000 */
[----:B------:R-:W-:Y:S01]  /*04d0*/  IABS R5, UR6 ;  /* 0x0000000600057c13 */ /* 0x000fe20008000000 */
[----:B------:R-:W-:-:S02]  /*04e0*/  UMOV UR4, 0x400 ;  /* 0x0000040000047882 */ /* 0x000fc40000000000 */
[----:B------:R-:W-:Y:S02]  /*04f0*/  IMAD.SHL.U32 R6, R2, 0x40, RZ ;  /* 0x0000004002067824 */ /* 0x000fe400078e00ff */
[----:B------:R-:W-:-:S04]  /*0500*/  IMAD.MOV.U32 R2, RZ, RZ, RZ ;  /* 0x000000ffff027224 */ /* 0x000fc800078e00ff */
[----:B------:R-:W-:Y:S01]  /*0510*/  IMAD.HI.U32 R10, R3, R13, R2 ;  /* 0x0000000d030a7227 */ /* 0x000fe200078e0002 */
[----:B------:R-:W-:Y:S01]  /*0520*/  LOP3.LUT R2, R6, R9, RZ, 0xfc, !PT ;  /* 0x0000000906027212 */ /* 0x000fe200078efcff */
[----:B------:R-:W2:Y:S01]  /*0530*/  LDC.64 R12, c[0x0][0x210] ;  /* 0x00008400ff0c7b82 */ /* 0x000ea20000000a00 */
[----:B------:R-:W-:Y:S01]  /*0540*/  LOP3.LUT R3, R6, 0x20, R9, 0xfe, !PT ;  /* 0x0000002006037812 */ /* 0x000fe200078efe09 */
[----:B------:R-:W-:Y:S01]  /*0550*/  IMAD.MOV R6, RZ, RZ, -R5 ;  /* 0x000000ffff067224 */ /* 0x000fe200078e0a05 */
[----:B------:R-:W-:Y:S01]  /*0560*/  IABS R15, R2 ;  /* 0x00000002000f7213 */ /* 0x000fe20000000000 */
[----:B------:R-:W-:Y:S01]  /*0570*/  @P2 VIADD R4, R4, 0x1 ;  /* 0x0000000104042836 */ /* 0x000fe20000000000 */
[----:B------:R-:W-:Y:S01]  /*0580*/  IABS R17, R3 ;  /* 0x0000000300117213 */ /* 0x000fe20000000000 */
[----:B---3--:R-:W-:Y:S02]  /*0590*/  UPRMT UR7, UR7, 0x654, UR4 ;  /* 0x0000065407077896 */ /* 0x008fe40008000004 */
[----:B------:R-:W-:-:S04]  /*05a0*/  IMAD.HI.U32 R5, R10, R15, RZ ;  /* 0x0000000f0a057227 */ /* 0x000fc800078e00ff */
[----:B------:R-:W-:-:S04]  /*05b0*/  IMAD.HI.U32 R10, R10, R17, RZ ;  /* 0x000000110a0a7227 */ /* 0x000fc800078e00ff */
[-C--:B------:R-:W-:Y:S02]  /*05c0*/  IMAD R15, R5, R6.reuse, R15 ;  /* 0x00000006050f7224 */ /* 0x080fe400078e020f */
[----:B------:R-:W-:Y:S02]  /*05d0*/  IMAD R17, R10, R6, R17 ;  /* 0x000000060a117224 */ /* 0x000fe400078e0211 */
[----:B------:R-:W-:Y:S01]  /*05e0*/  @!P1 IMAD.MOV R4, RZ, RZ, -R4 ;  /* 0x000000ffff049224 */ /* 0x000fe200078e0a04 */
[----:B------:R-:W-:Y:S01]  /*05f0*/  ISETP.GT.U32.AND P2, PT, R8, R15, PT ;  /* 0x0000000f0800720c */ /* 0x000fe20003f44070 */
[----:B------:R-:W-:Y:S01]  /*0600*/  IMAD.SHL.U32 R5, R0, 0x8, RZ ;  /* 0x0000000800057824 */ /* 0x000fe200078e00ff */
[----:B------:R-:W-:Y:S02]  /*0610*/  ISETP.GT.U32.AND P3, PT, R8, R17, PT ;  /* 0x000000110800720c */ /* 0x000fe40003f64070 */
[----:B------:R-:W-:Y:S02]  /*0620*/  SEL R4, R7, R4, !P0 ;  /* 0x0000000407047207 */ /* 0x000fe40004000000 */
[----:B------:R-:W-:-:S02]  /*0630*/  LOP3.LUT R10, R5, 0x38, R0, 0x48, !PT ;  /* 0x00000038050a7812 */ /* 0x000fc400078e4800 */
[C---:B------:R-:W-:Y:S01]  /*0640*/  LOP3.LUT R7, R9.reuse, 0x20, RZ, 0xfc, !PT ;  /* 0x0000002009077812 */ /* 0x040fe200078efcff */
[----:B------:R-:W-:Y:S01]  /*0650*/  IMAD.SHL.U32 R4, R4, 0x40, RZ ;  /* 0x0000004004047824 */ /* 0x000fe200078e00ff */
[----:B------:R-:W-:Y:S01]  /*0660*/  ISETP.GE.AND P1, PT, R2, RZ, PT ;  /* 0x000000ff0200720c */ /* 0x000fe20003f26270 */
[----:B------:R-:W-:Y:S02]  /*0670*/  IMAD R6, R9, 0x40, R10 ;  /* 0x0000004009067824 */ /* 0x000fe400078e020a */
[--C-:B------:R-:W-:Y:S01]  /*0680*/  @!P2 IMAD.IADD R15, R15, 0x1, -R8.reuse ;  /* 0x000000010f0fa824 */ /* 0x100fe200078e0a08 */
[----:B------:R-:W-:Y:S01]  /*0690*/  LOP3.LUT R18, R4, R9, RZ, 0xfc, !PT ;  /* 0x0000000904127212 */ /* 0x000fe200078efcff */
[----:B------:R-:W-:Y:S01]  /*06a0*/  @!P3 IMAD.IADD R17, R17, 0x1, -R8 ;  /* 0x000000011111b824 */ /* 0x000fe200078e0a08 */
[----:B------:R-:W-:Y:S01]  /*06b0*/  LOP3.LUT R20, R4, 0x20, R9, 0xfe, !PT ;  /* 0x0000002004147812 */ /* 0x000fe200078efe09 */
[----:B------:R-:W-:Y:S01]  /*06c0*/  IMAD R7, R7, 0x40, R10 ;  /* 0x0000004007077824 */ /* 0x000fe200078e020a */
[C---:B------:R-:W-:Y:S01]  /*06d0*/  ISETP.GT.U32.AND P0, PT, R8.reuse, R15, PT ;  /* 0x0000000f0800720c */ /* 0x040fe20003f04070 */
[----:B------:R-:W3:Y:S01]  /*06e0*/  LDC.64 R10, c[0x0][0x218] ;  /* 0x00008600ff0a7b82 */ /* 0x000ee20000000a00 */
[----:B------:R-:W-:Y:S01]  /*06f0*/  ISETP.GT.U32.AND P2, PT, R8, R17, PT ;  /* 0x000000110800720c */ /* 0x000fe20003f44070 */
[----:B------:R-:W-:Y:S01]  /*0700*/  IMAD.HI R9, R18, 0x2aaaaaab, RZ ;  /* 0x2aaaaaab12097827 */ /* 0x000fe200078e02ff */
[----:B------:R-:W-:-:S02]  /*0710*/  ISETP.GE.AND P3, PT, R3, RZ, PT ;  /* 0x000000ff0300720c */ /* 0x000fc40003f66270 */
[----:B------:R-:W-:Y:S01]  /*0720*/  LEA R31, R6, UR7, 0x1 ;  /* 0x00000007061f7c11 */ /* 0x000fe2000f8e08ff */
[----:B------:R-:W-:Y:S01]  /*0730*/  IMAD.HI R16, R20, 0x2aaaaaab, RZ ;  /* 0x2aaaaaab14107827 */ /* 0x000fe200078e02ff */
[----:B------:R-:W-:-:S04]  /*0740*/  SHF.R.U32.HI R14, RZ, 0x1f, R9 ;  /* 0x0000001fff0e7819 */ /* 0x000fc80000011609 */
[----:B------:R-:W-:Y:S01]  /*0750*/  SHF.R.U32.HI R19, RZ, 0x1f, R16 ;  /* 0x0000001fff137819 */ /* 0x000fe20000011610 */
[--C-:B------:R-:W-:Y:S01]  /*0760*/  @!P0 IMAD.IADD R15, R15, 0x1, -R8.reuse ;  /* 0x000000010f0f8824 */ /* 0x100fe200078e0a08 */
[----:B------:R-:W-:Y:S01]  /*0770*/  LEA.HI R9, R9, R14, RZ, 0x17 ;  /* 0x0000000e09097211 */ /* 0x000fe200078fb8ff */
[----:B------:R-:W-:Y:S01]  /*0780*/  @!P2 IMAD.IADD R17, R17, 0x1, -R8 ;  /* 0x000000011111a824 */ /* 0x000fe200078e0a08 */
[----:B------:R-:W-:Y:S01]  /*0790*/  LEA.HI R19, R16, R19, RZ, 0x17 ;  /* 0x0000001310137211 */ /* 0x000fe200078fb8ff */
[----:B------:R-:W-:Y:S01]  /*07a0*/  @!P1 IMAD.MOV R15, RZ, RZ, -R15 ;  /* 0x000000ffff0f9224 */ /* 0x000fe200078e0a0f */
[----:B------:R-:W-:Y:S01]  /*07b0*/  ISETP.NE.AND P0, PT, RZ, UR6, PT ;  /* 0x00000006ff007c0c */ /* 0x000fe2000bf05270 */
[----:B------:R-:W-:Y:S01]  /*07c0*/  @!P3 IMAD.MOV R17, RZ, RZ, -R17 ;  /* 0x000000ffff11b224 */ /* 0x000fe200078e0a11 */
[----:B------:R-:W-:Y:S01]  /*07d0*/  LOP3.LUT R14, RZ, UR6, RZ, 0x33, !PT ;  /* 0x00000006ff0e7c12 */ /* 0x000fe2000f8e33ff */
[----:B------:R-:W-:Y:S01]  /*07e0*/  IMAD R19, R19, -0xc00, R20 ;  /* 0xfffff40013137824 */ /* 0x000fe200078e0214 */
[----:B------:R-:W-:Y:S01]  /*07f0*/  LOP3.LUT R8, R5, 0x38, RZ, 0xc0, !PT ;  /* 0x0000003805087812 */ /* 0x000fe200078ec0ff */
[----:B------:R-:W-:Y:S01]  /*0800*/  IMAD R9, R9, -0xc00, R18 ;  /* 0xfffff40009097824 */ /* 0x000fe200078e0212 */
[----:B------:R-:W-:-:S02]  /*0810*/  SEL R21, R14, R15, !P0 ;  /* 0x0000000f0e157207 */ /* 0x000fc40004000000 */
[----:B------:R-:W-:Y:S01]  /*0820*/  SEL R17, R14, R17, !P0 ;  /* 0x000000110e117207 */ /* 0x000fe20004000000 */
[--C-:B------:R-:W-:Y:S02]  /*0830*/  IMAD R19, R19, 0xc00, R8.reuse ;  /* 0x00000c0013137824 */ /* 0x100fe400078e0208 */
[--C-:B------:R-:W-:Y:S02]  /*0840*/  IMAD R21, R21, 0xc00, R8.reuse ;  /* 0x00000c0015157824 */ /* 0x100fe400078e0208 */
[--C-:B------:R-:W-:Y:S02]  /*0850*/  IMAD R17, R17, 0xc00, R8.reuse ;  /* 0x00000c0011117824 */ /* 0x100fe400078e0208 */
[----:B------:R-:W-:Y:S02]  /*0860*/  IMAD R9, R9, 0xc00, R8 ;  /* 0x00000c0009097824 */ /* 0x000fe400078e0208 */
[----:B--2---:R-:W-:-:S04]  /*0870*/  IMAD.WIDE R20, R21, 0x2, R12 ;  /* 0x0000000215147825 */ /* 0x004fc800078e020c */
[----:B---3--:R-:W-:Y:S01]  /*0880*/  IMAD.WIDE R32, R19, 0x2, R10 ;  /* 0x0000000213207825 */ /* 0x008fe200078e020a */
[----:B------:R-:W-:Y:S01]  /*0890*/  LEA R19, R7, UR7, 0x1 ;  /* 0x0000000707137c11 */ /* 0x000fe2000f8e08ff */
[----:B------:R-:W-:Y:S01]  /*08a0*/  @!PT LDS RZ, [RZ] ;  /* 0x00000000fffff984 */ /* 0x000fe20000000800 */
[----:B------:R-:W-:Y:S01]  /*08b0*/  @!PT LDS RZ, [RZ] ;  /* 0x00000000fffff984 */ /* 0x000fe20000000800 */
[----:B------:R-:W-:Y:S01]  /*08c0*/  @!PT LDS RZ, [RZ] ;  /* 0x00000000fffff984 */ /* 0x000fe20000000800 */
[----:B------:R-:W-:Y:S02]  /*08d0*/  LDGSTS.E.BYPASS.128 [R31], desc[UR26][R20.64] ;  /* 0x00000000141f7fae */ /* 0x000fe4000b901c5a */
[----:B------:R-:W-:-:S04]  /*08e0*/  IMAD.WIDE R22, R17, 0x2, R12 ;  /* 0x0000000211167825 */ /* 0x000fc800078e020c */
[----:B------:R-:W-:Y:S01]  /*08f0*/  IMAD.WIDE R16, R9, 0x2, R10 ;  /* 0x0000000209107825 */ /* 0x000fe200078e020a */
[----:B------:R-:W-:Y:S01]  /*0900*/  LDGSTS.E.BYPASS.128 [R19], desc[UR26][R22.64] ;  /* 0x0000000016137fae */ /* 0x000fe2000b901c5a */
[----:B------:R-:W-:Y:S02]  /*0910*/  IADD3 R14, P0, R22, 0x100, RZ ;  /* 0x00000100160e7810 */ /* 0x000fe40007f1e0ff */
[----:B------:R-:W-:Y:S01]  /*0920*/  IADD3 R10, P1, R20, 0x100, RZ ;  /* 0x00000100140a7810 */ /* 0x000fe20007f3e0ff */
[----:B------:R-:W0:Y:S01]  /*0930*/  LDGDEPBAR ;  /* 0x00000000000079af */ /* 0x000e220000000000 */
[----:B------:R-:W-:Y:S02]  /*0940*/  IMAD.SHL.U32 R12, R0, 0x2, RZ ;  /* 0x00000002000c7824 */ /* 0x000fe400078e00ff */
[----:B------:R-:W-:Y:S01]  /*0950*/  IMAD.X R15, RZ, RZ, R23, P0 ;  /* 0x000000ffff0f7224 */ /* 0x000fe200000e0617 */
[----:B------:R-:W-:Y:S01]  /*0960*/  LDGSTS.E.BYPASS.128 [R31+0x6000], desc[UR26][R16.64] ;  /* 0x06000000101f7fae */ /* 0x000fe2000b901c5a */
[----:B------:R-:W-:Y:S01]  /*0970*/  IMAD.X R11, RZ, RZ, R21, P1 ;  /* 0x000000ffff0b7224 */ /* 0x000fe200008e0615 */
[----:B------:R-:W-:-:S02]  /*0980*/  IADD3 R44, P0, R32, 0x100, RZ ;  /* 0x00000100202c7810 */ /* 0x000fc40007f1e0ff */
[----:B------:R-:W-:Y:S01]  /*0990*/  LDGSTS.E.BYPASS.128 [R19+0x6000], desc[UR26][R32.64] ;  /* 0x0600000020137fae */ /* 0x000fe2000b901c5a */
[----:B------:R-:W-:Y:S02]  /*09a0*/  IADD3 R13, P1, R16, 0x100, RZ ;  /* 0x00000100100d7810 */ /* 0x000fe40007f3e0ff */
[----:B------:R-:W-:Y:S01]  /*09b0*/  LOP3.LUT R12, R12, 0x100, RZ, 0xc0, !PT ;  /* 0x000001000c0c7812 */ /* 0x000fe200078ec0ff */
[----:B------:R-:W0:Y:S01]  /*09c0*/  LDGDEPBAR ;  /* 0x00000000000079af */ /* 0x000e220000000000 */
[----:B------:R-:W-:Y:S02]  /*09d0*/  IMAD.X R9, RZ, RZ, R33, P0 ;  /* 0x000000ffff097224 */ /* 0x000fe400000e0621 */
[C---:B------:R-:W-:Y:S01]  /*09e0*/  LOP3.LUT R40, R12.reuse, 0x2000002, RZ, 0xfc, !PT ;  /* 0x020000020c287812 */ /* 0x040fe200078efcff */
[----:B------:R-:W-:Y:S01]  /*09f0*/  BAR.SYNC.DEFER_BLOCKING 0x0 ;  /* 0x0000000000007b1d */ /* 0x000fe20000010000 */
[----:B------:R-:W-:Y:S01]  /*0a00*/  LOP3.LUT R42, R12, 0x2000004, RZ, 0xfc, !PT ;  /* 0x020000040c2a7812 */ /* 0x000fe200078efcff */
[----:B------:R-:W-:-:S04]  /*0a10*/  IMAD.X R18, RZ, RZ, R17, P1 ;  /* 0x000000ffff127224 */ /* 0x000fc800008e0611 */
[----:B------:R-:W-:Y:S01]  /*0a20*/  @!PT LDS RZ, [RZ] ;  /* 0x00000000fffff984 */ /* 0x000fe20000000800 */
[----:B------:R-:W-:Y:S01]  /*0a30*/  @!PT LDS RZ, [RZ] ;  /* 0x00000000fffff984 */ /* 0x000fe20000000800 */
[----:B------:R-:W-:Y:S01]  /*0a40*/  @!PT LDS RZ, [RZ] ;  /* 0x00000000fffff984 */ /* 0x000fe20000000800 */
[----:B------:R2:W-:Y:S04]  /*0a50*/  LDGSTS.E.BYPASS.128 [R31+0x2000], desc[UR26][R20.64+0x80] ;  /* 0x02000080141f7fae */ /* 0x0005e8000b901c5a */
[----:B------:R3:W-:Y:S04]  /*0a60*/  LDGSTS.E.BYPASS.128 [R19+0x2000], desc[UR26][R22.64+0x80] ;  /* 0x0200008016137fae */ /* 0x0007e8000b901c5a */
[----:B------:R-:W0:Y:S04]  /*0a70*/  LDGDEPBAR ;  /* 0x00000000000079af */ /* 0x000e280000000000 */
[----:B------:R4:W-:Y:S01]  /*0a80*/  LDGSTS.E.BYPASS.128 [R31+0x8000], desc[UR26][R16.64+0x80] ;  /* 0x08000080101f7fae */ /* 0x0009e2000b901c5a */
[----:B--2---:R-:W-:-:S03]  /*0a90*/  SHF.R.U32.HI R20, RZ, 0x3, R0 ;  /* 0x00000003ff147819 */ /* 0x004fc60000011600 */
[----:B------:R2:W-:Y:S01]  /*0aa0*/  LDGSTS.E.BYPASS.128 [R19+0x8000], desc[UR26][R32.64+0x80] ;  /* 0x0800008020137fae */ /* 0x0005e2000b901c5a */
[C---:B---3--:R-:W-:Y:S02]  /*0ab0*/  LOP3.LUT R22, R12.reuse, 0x2000000, RZ, 0xfc, !PT ;  /* 0x020000000c167812 */ /* 0x048fe400078efcff */
[----:B------:R-:W-:Y:S01]  /*0ac0*/  LOP3.LUT R12, R12, 0x2000006, RZ, 0xfc, !PT ;  /* 0x020000060c0c7812 */ /* 0x000fe200078efcff */
[----:B------:R-:W0:Y:S01]  /*0ad0*/  LDGDEPBAR ;  /* 0x00000000000079af */ /* 0x000e220000000000 */
[----:B----4-:R-:W-:Y:S02]  /*0ae0*/  CS2R R30, SRZ ;  /* 0x00000000001e7805 */ /* 0x010fe4000001ff00 */
[----:B-12---:R-:W-:Y:S02]  /*0af0*/  SHF.R.U32.HI R19, RZ, 0x5, R0 ;  /* 0x00000005ff137819 */ /* 0x006fe40000011600 */
[----:B------:R-:W-:Y:S02]  /*0b00*/  CS2R R32, SRZ ;  /* 0x0000000000207805 */ /* 0x000fe4000001ff00 */
[----:B------:R-:W-:-:S07]  /*0b10*/  LOP3.LUT R21, R19, 0x7fffffc, RZ, 0xc0, !PT ;  /* 0x07fffffc13157812 */ /* 0x000fce00078ec0ff */
.L_x_0:
[----:B------:R-:W-:Y:S01]  /*0b20*/  UIADD3 UR23, UR23, 0x1, URZ ;  /* 0x0000000117177890 */ /* 0x000fe2000fffe03f */
[----:B-1----:R-:W-:Y:S01]  /*0b30*/  IMAD.MOV.U32 R16, RZ, RZ, R22 ;  /* 0x000000ffff107224 */ /* 0x002fe200078e0016 */
[----:B------:R-:W-:Y:S01]  /*0b40*/  UMOV UR5, URZ ;  /* 0x0000003f00057c82 */ /* 0x000fe20008000000 */
[----:B------:R-:W-:Y:S01]  /*0b50*/  IMAD.MOV.U32 R23, RZ, RZ, 0x40000040 ;  /* 0x40000040ff177424 */ /* 0x000fe200078e00ff */
[----:B------:R-:W-:Y:S01]  /*0b60*/  UISETP.GE.AND UP0, UPT, UR23, 0x3, UPT ;  /* 0x000000031700788c */ /* 0x000fe2000bf06270 */
[----:B------:R-:W-:Y:S01]  /*0b70*/  IMAD.MOV.U32 R41, RZ, RZ, 0x40000040 ;  /* 0x40000040ff297424 */ /* 0x000fe200078e00ff */
[----:B------:R-:W-:-:S04]  /*0b80*/  DEPBAR.LE SB0, 0x2 ;  /* 0x000080800000791a */ /* 0x000fc80000000000 */
[----:B------:R-:W-:Y:S01]  /*0b90*/  USEL UR23, UR23, URZ, !UP0 ;  /* 0x0000003f17177287 */ /* 0x000fe2000c000000 */
[----:B------:R-:W-:Y:S01]  /*0ba0*/  IMAD.MOV.U32 R43, RZ, RZ, 0x40000040 ;  /* 0x40000040ff2b7424 */ /* 0x000fe200078e00ff */
[----:B------:R-:W-:Y:S01]  /*0bb0*/  BAR.SYNC.DEFER_BLOCKING 0x0 ;  /* 0x0000000000007b1d */ /* 0x000fe20000010000 */
[----:B------:R-:W-:Y:S02]  /*0bc0*/  UIADD3 UR24, UR24, 0x40, URZ ;  /* 0x0000004018187890 */ /* 0x000fe4000fffe03f */
[----:B------:R-:W-:Y:S02]  /*0bd0*/  ULEA UR8, UR23, UR7, 0xd ;  /* 0x0000000717087291 */ /* 0x000fe4000f8e683f */
[----:B------:R-:W-:Y:S02]  /*0be0*/  UIADD3 UR22, UR22, 0x1, URZ ;  /* 0x0000000116167890 */ /* 0x000fe4000fffe03f */
[----:B------:R-:W-:Y:S02]  /*0bf0*/  UIADD3 UR4, UR8, 0x6000, URZ ;  /* 0x0000600008047890 */ /* 0x000fe4000fffe03f */
[----:B------:R-:W-:-:S02]  /*0c00*/  USHF.R.U32.HI UR8, URZ, 0x4, UR8 ;  /* 0x000000043f087899 */ /* 0x000fc40008011608 */
[----:B------:R-:W-:Y:S02]  /*0c10*/  USHF.R.U32.HI UR4, URZ, 0x4, UR4 ;  /* 0x000000043f047899 */ /* 0x000fe40008011604 */
[----:B------:R-:W-:Y:S02]  /*0c20*/  ULOP3.LUT UR8, UR8, 0x3fff, URZ, 0xc0, !UPT ;  /* 0x00003fff08087892 */ /* 0x000fe4000f8ec03f */
[----:B------:R-:W-:Y:S01]  /*0c30*/  ULOP3.LUT UR4, UR4, 0x3fff, URZ, 0xc0, !UPT ;  /* 0x00003fff04047892 */ /* 0x000fe2000f8ec03f */
[----:B------:R-:W-:Y:S01]  /*0c40*/  UMOV UR12, 0x2000002 ;  /* 0x02000002000c7882 */ /* 0x000fe20000000000 */
[----:B------:R-:W-:Y:S01]  /*0c50*/  UMOV UR13, 0x40000040 ;  /* 0x40000040000d7882 */ /* 0x000fe20000000000 */
[----:B------:R-:W-:-:S04]  /*0c60*/  UISETP.GE.AND UP1, UPT, UR22, 0x3, UPT ;  /* 0x000000031600788c */ /* 0x000fc8000bf26270 */
[----:B------:R-:W-:Y:S01]  /*0c70*/  UMOV UR9, UR4 ;  /* 0x0000000400097c82 */ /* 0x000fe20008000000 */
[----:B------:R-:W-:Y:S01]  /*0c80*/  USEL UR22, UR22, URZ, !UP1 ;  /* 0x0000003f16167287 */ /* 0x000fe2000c800000 */
[----:B------:R-:W-:Y:S01]  /*0c90*/  IADD3 R16, P0, R16, UR9, RZ ;  /* 0x0000000910107c10 */ /* 0x000fe2000ff1e0ff */
[----:B------:R-:W-:Y:S01]  /*0ca0*/  UMOV UR9, UR5 ;  /* 0x0000000500097c82 */ /* 0x000fe20008000000 */
[----:B------:R-:W-:Y:S02]  /*0cb0*/  WARPGROUP.ARRIVE ;  /* 0x00000000000079c5 */ /* 0x000fe40000000000 */
[----:B------:R-:W-:Y:S01]  /*0cc0*/  R2UR UR18, R16 ;  /* 0x00000000101272ca */ /* 0x000fe200000e0000 */
[----:B------:R-:W-:Y:S01]  /*0cd0*/  IMAD.MOV.U32 R16, RZ, RZ, R40 ;  /* 0x000000ffff107224 */ /* 0x000fe200078e0028 */
[----:B------:R-:W-:Y:S01]  /*0ce0*/  IADD3.X R17, R23, UR9, RZ, P0, !PT ;  /* 0x0000000917117c10 */ /* 0x000fe200087fe4ff */
[----:B------:R-:W-:-:S03]  /*0cf0*/  UMOV UR9, UR4 ;  /* 0x0000000400097c82 */ /* 0x000fc60008000000 */
[----:B------:R-:W-:Y:S01]  /*0d00*/  IADD3 R16, P0, R16, UR9, RZ ;  /* 0x0000000910107c10 */ /* 0x000fe2000ff1e0ff */
[----:B------:R-:W-:Y:S01]  /*0d10*/  UMOV UR9, UR5 ;  /* 0x0000000500097c82 */ /* 0x000fe20008000000 */
[----:B------:R-:W-:Y:S02]  /*0d20*/  R2UR UR19, R17 ;  /* 0x00000000111372ca */ /* 0x000fe400000e0000 */
        /* <DEDUP_REMOVED lines=9> */
[----:B------:R-:W-:-:S03]  /*0dc0*/  IADD3.X R17, R43, UR9, RZ, P0, !PT ;  /* 0x000000092b117c10 */ /* 0x000fc600087fe4ff */
[----:B------:R-:W-:Y:S01]  /*0dd0*/  IMAD.MOV.U32 R23, RZ, RZ, R16 ;  /* 0x000000ffff177224 */ /* 0x000fe200078e0010 */
[----:B------:R-:W-:Y:S01]  /*0de0*/  R2UR UR11, R17 ;  /* 0x00000000110b72ca */ /* 0x000fe200000e0000 */
[----:B------:R-:W1:Y:S01]  /*0df0*/  SHFL.IDX PT, R16, R21, RZ, 0x1f ;  /* 0x00001fff15107589 */ /* 0x000e6200000e0000 */
[----:B------:R-:W-:Y:S01]  /*0e00*/  IMAD.MOV.U32 R17, RZ, RZ, 0x40000040 ;  /* 0x40000040ff117424 */ /* 0x000fe200078e00ff */
[----:B-1----:R-:W-:-:S13]  /*0e10*/  R2UR UR9, R16 ;  /* 0x00000000100972ca */ /* 0x002fda00000e0000 */
[----:B------:R-:W-:-:S04]  /*0e20*/  USHF.L.U32 UR9, UR9, 0x7, URZ ;  /* 0x0000000709097899 */ /* 0x000fc8000800063f */
[----:B------:R-:W-:-:S04]  /*0e30*/  ULOP3.LUT UR9, UR9, 0x180, URZ, 0xc0, !UPT ;  /* 0x0000018009097892 */ /* 0x000fc8000f8ec03f */
[----:B------:R-:W-:-:S03]  /*0e40*/  UIADD3 UR20, UP0, UR9, UR8, URZ ;  /* 0x0000000809147290 */ /* 0x000fc6000ff1e03f */
[----:B------:R-:W-:Y:S01]  /*0e50*/  UMOV UR8, 0x2000004 ;  /* 0x0200000400087882 */ /* 0x000fe20000000000 */
[----:B------:R-:W-:Y:S02]  /*0e60*/  UIADD3.X UR21, URZ, URZ, URZ, UP0, !UPT ;  /* 0x0000003f3f157290 */ /* 0x000fe400087fe43f */
[----:B------:R-:W-:Y:S02]  /*0e70*/  ULOP3.LUT UR16, UR20, 0x2000000, URZ, 0xfc, !UPT ;  /* 0x0200000014107892 */ /* 0x000fe4000f8efc3f */
[----:B------:R-:W-:Y:S02]  /*0e80*/  ULOP3.LUT UR17, UR21, 0x40000040, URZ, 0xfc, !UPT ;  /* 0x4000004015117892 */ /* 0x000fe4000f8efc3f */
[----:B------:R-:W-:Y:S01]  /*0e90*/  UIADD3.64 UR12, UR20, UR12, URZ ;  /* 0x0000000c140c7297 */ /* 0x000fe2000fffe03f */
[----:B------:R-:W-:Y:S01]  /*0ea0*/  UMOV UR9, 0x40000040 ;  /* 0x4000004000097882 */ /* 0x000fe20000000000 */
[----:B------:R-:W-:Y:S02]  /*0eb0*/  UISETP.GE.U32.AND UP0, UPT, UR24, 0xb80, UPT ;  /* 0x00000b801800788c */ /* 0x000fe4000bf06070 */
[----:B------:R-:W-:-:S03]  /*0ec0*/  UIADD3.64 UR8, UR20, UR8, URZ ;  /* 0x0000000814087297 */ /* 0x000fc6000fffe03f */
[----:B------:R-:W-:Y:S04]  /*0ed0*/  HGMMA.64x32x16.F32.BF16 R24, gdesc[UR16], R24 ;  /* 0x00600000101879f0 */ /* 0x000fe80008701818 */
[----:B------:R-:W-:Y:S04]  /*0ee0*/  HGMMA.64x32x16.F32.BF16 R24, gdesc[UR12], R24 ;  /* 0x006000000c1879f0 */ /* 0x000fe80008701818 */
[----:B------:R-:W-:Y:S01]  /*0ef0*/  HGMMA.64x32x16.F32.BF16 R24, gdesc[UR8], R24 ;  /* 0x00600000081879f0 */ /* 0x000fe20008701818 */
[----:B------:R-:W-:Y:S01]  /*0f00*/  UMOV UR8, UR4 ;  /* 0x0000000400087c82 */ /* 0x000fe20008000000 */
[----:B------:R-:W-:Y:S01]  /*0f10*/  UMOV UR9, 0x40000040 ;  /* 0x4000004000097882 */ /* 0x000fe20000000000 */
[----:B------:R-:W-:Y:S01]  /*0f20*/  IADD3 R16, P0, R23, UR8, RZ ;  /* 0x0000000817107c10 */ /* 0x000fe2000ff1e0ff */
[----:B------:R-:W-:Y:S01]  /*0f30*/  UMOV UR8, 0x2000006 ;  /* 0x0200000600087882 */ /* 0x000fe20000000000 */
[----:B------:R-:W-:-:S02]  /*0f40*/  ULEA UR4, UR22, UR7, 0xd ;  /* 0x0000000716047291 */ /* 0x000fc4000f8e683f */
[----:B------:R-:W-:Y:S01]  /*0f50*/  IADD3.X R17, R17, UR5, RZ, P0, !PT ;  /* 0x0000000511117c10 */ /* 0x000fe200087fe4ff */
[----:B------:R-:W-:Y:S01]  /*0f60*/  UIADD3.64 UR8, UR20, UR8, URZ ;  /* 0x0000000814087297 */ /* 0x000fe2000fffe03f */
[----:B------:R-:W-:Y:S01]  /*0f70*/  R2UR UR10, R16 ;  /* 0x00000000100a72ca */ /* 0x000fe200000e0000 */
[----:B------:R-:W-:Y:S01]  /*0f80*/  IMAD.MOV.U32 R16, RZ, RZ, R13 ;  /* 0x000000ffff107224 */ /* 0x000fe200078e000d */
[----:B------:R-:W-:Y:S01]  /*0f90*/  R2UR UR11, R17 ;  /* 0x00000000110b72ca */ /* 0x000fe200000e0000 */
[----:B------:R-:W-:Y:S01]  /*0fa0*/  IMAD.MOV.U32 R17, RZ, RZ, R18 ;  /* 0x000000ffff117224 */ /* 0x000fe200078e0012 */
[----:B------:R-:W-:Y:S01]  /*0fb0*/  PLOP3.LUT P0, PT, PT, PT, UP0, 0x80, 0x0 ;  /* 0x000000000000781c */ /* 0x000fe20003f0f008 */
[----:B------:R-:W-:Y:S01]  /*0fc0*/  UISETP.GE.U32.AND UP0, UPT, UR24, 0xbc0, UPT ;  /* 0x00000bc01800788c */ /* 0x000fe2000bf06070 */
[----:B------:R-:W-:Y:S02]  /*0fd0*/  LEA R41, R6, UR4, 0x1 ;  /* 0x0000000406297c11 */ /* 0x000fe4000f8e08ff */
[----:B------:R-:W-:-:S02]  /*0fe0*/  LEA R23, R7, UR4, 0x1 ;  /* 0x0000000407177c11 */ /* 0x000fc4000f8e08ff */
[----:B------:R-:W-:Y:S02]  /*0ff0*/  IADD3 R13, P1, R13, 0x80, RZ ;  /* 0x000000800d0d7810 */ /* 0x000fe40007f3e0ff */
[----:B------:R-:W-:-:S03]  /*1000*/  PLOP3.LUT P4, PT, PT, PT, UP0, 0x80, 0x0 ;  /* 0x000000000000781c */ /* 0x000fc60003f8f008 */
[----:B------:R-:W-:Y:S01]  /*1010*/  IMAD.X R18, RZ, RZ, R18, P1 ;  /* 0x000000ffff127224 */ /* 0x000fe200008e0612 */
[----:B------:R-:W-:Y:S03]  /*1020*/  HGMMA.64x32x16.F32.BF16 R24, gdesc[UR8], R24, gsb0 ;  /* 0x00600000081879f0 */ /* 0x000fe60008001818 */
[----:B------:R-:W-:Y:S02]  /*1030*/  WARPGROUP.DEPBAR.LE gsb0, 0x1 ;  /* 0x00008000000079c5 */ /* 0x000fe40000010100 */
[----:B------:R-:W-:Y:S06]  /*1040*/  BAR.SYNC.DEFER_BLOCKING 0x0 ;  /* 0x0000000000007b1d */ /* 0x000fec0000010000 */
[----:B------:R-:W-:Y:S01]  /*1050*/  @!PT LDS RZ, [RZ] ;  /* 0x00000000fffff984 */ /* 0x000fe20000000800 */
[----:B------:R-:W-:Y:S01]  /*1060*/  @!PT LDS RZ, [RZ] ;  /* 0x00000000fffff984 */ /* 0x000fe20000000800 */
[----:B------:R-:W-:Y:S01]  /*1070*/  @!PT LDS RZ, [RZ] ;  /* 0x00000000fffff984 */ /* 0x000fe20000000800 */
[----:B------:R1:W-:Y:S04]  /*1080*/  LDGSTS.E.BYPASS.128 [R41], desc[UR26][R10.64], !P0 ;  /* 0x000000000a297fae */ /* 0x0003e8000c101c5a */
[----:B------:R2:W-:Y:S04]  /*1090*/  LDGSTS.E.BYPASS.128 [R23], desc[UR26][R14.64], !P0 ;  /* 0x000000000e177fae */ /* 0x0005e8000c101c5a */
[----:B------:R-:W0:Y:S04]  /*10a0*/  LDGDEPBAR ;  /* 0x00000000000079af */ /* 0x000e280000000000 */
[----:B------:R3:W-:Y:S01]  /*10b0*/  LDGSTS.E.BYPASS.128 [R41+0x6000], desc[UR26][R16.64], !P0 ;  /* 0x0600000010297fae */ /* 0x0007e2000c101c5a */
[----:B-1----:R-:W-:-:S02]  /*10c0*/  IADD3 R10, P3, R10, 0x80, RZ ;  /* 0x000000800a0a7810 */ /* 0x002fc40007f7e0ff */
[----:B--2---:R-:W-:-:S03]  /*10d0*/  IADD3 R14, P2, R14, 0x80, RZ ;  /* 0x000000800e0e7810 */ /* 0x004fc60007f5e0ff */
[----:B------:R-:W-:Y:S02]  /*10e0*/  IMAD.X R11, RZ, RZ, R11, P3 ;  /* 0x000000ffff0b7224 */ /* 0x000fe400018e060b */
[----:B------:R-:W-:Y:S02]  /*10f0*/  IMAD.X R15, RZ, RZ, R15, P2 ;  /* 0x000000ffff0f7224 */ /* 0x000fe400010e060f */
[----:B---3--:R-:W-:Y:S02]  /*1100*/  IMAD.MOV.U32 R16, RZ, RZ, R44 ;  /* 0x000000ffff107224 */ /* 0x008fe400078e002c */
[----:B------:R-:W-:-:S05]  /*1110*/  IMAD.MOV.U32 R17, RZ, RZ, R9 ;  /* 0x000000ffff117224 */ /* 0x000fca00078e0009 */
[----:B------:R1:W-:Y:S01]  /*1120*/  LDGSTS.E.BYPASS.128 [R23+0x6000], desc[UR26][R16.64], !P0 ;  /* 0x0600000010177fae */ /* 0x0003e2000c101c5a */
[----:B------:R-:W-:-:S03]  /*1130*/  IADD3 R44, P0, R44, 0x80, RZ ;  /* 0x000000802c2c7810 */ /* 0x000fc60007f1e0ff */
[----:B------:R-:W0:Y:S02]  /*1140*/  LDGDEPBAR ;  /* 0x00000000000079af */ /* 0x000e240000000000 */
[----:B------:R-:W-:Y:S01]  /*1150*/  IMAD.X R9, RZ, RZ, R9, P0 ;  /* 0x000000ffff097224 */ /* 0x000fe200000e0609 */
[----:B------:R-:W-:Y:S07]  /*1160*/  @!P4 BRA `(.L_x_0) ;  /* 0xfffffff8006cc947 */ /* 0x000fee000383ffff */
[----:B------:R-:W-:Y:S02]  /*1170*/  WARPGROUP.DEPBAR.LE gsb0, 0x0 ;  /* 0x00008000000079c5 */ /* 0x000fe40000010000 */
[----:B------:R-:W-:-:S04]  /*1180*/  DEPBAR.LE SB0, 0x0 ;  /* 0x000080000000791a */ /* 0x000fc80000000000 */
[----:B------:R-:W-:Y:S01]  /*1190*/  IMAD.SHL.U32 R6, R20, 0x4, RZ ;  /* 0x0000000414067824 */ /* 0x000fe200078e00ff */
[----:B------:R-:W-:Y:S01]  /*11a0*/  SHF.R.U32.HI R9, RZ, 0x2, R0 ;  /* 0x00000002ff097819 */ /* 0x000fe20000011600 */
[----:B------:R-:W-:Y:S01]  /*11b0*/  IMAD.SHL.U32 R7, R19, 0x10, RZ ;  /* 0x0000001013077824 */ /* 0x000fe200078e00ff */
[----:B------:R-:W-:Y:S01]  /*11c0*/  F2FP.BF16.F32.PACK_AB R24, R25, R24 ;  /* 0x000000181918723e */ /* 0x000fe200000010ff */
[----:B------:R-:W-:Y:S01]  /*11d0*/  IMAD.SHL.U32 R19, R19, 0x4, RZ ;  /* 0x0000000413137824 */ /* 0x000fe200078e00ff */
[----:B------:R-:W-:Y:S02]  /*11e0*/  LOP3.LUT R6, R6, 0x8, RZ, 0xc0, !PT ;  /* 0x0000000806067812 */ /* 0x000fe400078ec0ff */
[----:B------:R-:W-:Y:S02]  /*11f0*/  LOP3.LUT R7, R7, 0x30, RZ, 0xc0, !PT ;  /* 0x0000003007077812 */ /* 0x000fe400078ec0ff */
[----:B------:R-:W-:Y:S02]  /*1200*/  LOP3.LUT R19, R19, 0x1c, RZ, 0xc0, !PT ;  /* 0x0000001c13137812 */ /* 0x000fe400078ec0ff */
[----:B------:R-:W-:-:S02]  /*1210*/  LOP3.LUT R6, R6, 0x20, R9, 0xf8, !PT ;  /* 0x0000002006067812 */ /* 0x000fc400078ef809 */
[----:B------:R-:W-:Y:S02]  /*1220*/  LOP3.LUT R7, R7, 0xf, R0, 0xf8, !PT ;  /* 0x0000000f07077812 */ /* 0x000fe400078ef800 */
[----:B------:R-:W-:Y:S02]  /*1230*/  LOP3.LUT R19, R19, 0x3, R20, 0xf8, !PT ;  /* 0x0000000313137812 */ /* 0x000fe400078ef814 */
[----:B------:R-:W-:Y:S01]  /*1240*/  F2FP.BF16.F32.PACK_AB R25, R27, R26 ;  /* 0x0000001a1b19723e */ /* 0x000fe200000010ff */
[----:B------:R-:W-:Y:S01]  /*1250*/  IMAD R6, R7, 0x48, R6 ;  /* 0x0000004807067824 */ /* 0x000fe200078e0206 */
[----:B------:R-:W-:Y:S01]  /*1260*/  F2FP.BF16.F32.PACK_AB R32, R33, R32 ;  /* 0x000000202120723e */ /* 0x000fe200000010ff */
[----:B------:R-:W-:Y:S01]  /*1270*/  IMAD R19, R19, 0x48, R8 ;  /* 0x0000004813137824 */ /* 0x000fe200078e0208 */
[----:B------:R-:W-:Y:S02]  /*1280*/  F2FP.BF16.F32.PACK_AB R26, R29, R28 ;  /* 0x0000001c1d1a723e */ /* 0x000fe400000010ff */
[----:B------:R-:W-:-:S02]  /*1290*/  F2FP.BF16.F32.PACK_AB R27, R31, R30 ;  /* 0x0000001e1f1b723e */ /* 0x000fc400000010ff */
[----:B------:R-:W-:Y:S02]  /*12a0*/  F2FP.BF16.F32.PACK_AB R33, R35, R34 ;  /* 0x000000222321723e */ /* 0x000fe400000010ff */
[----:B------:R-:W-:Y:S01]  /*12b0*/  LEA R8, R6, UR7, 0x1 ;  /* 0x0000000706087c11 */ /* 0x000fe2000f8e08ff */
[----:B------:R-:W-:Y:S01]  /*12c0*/  BAR.SYNC.DEFER_BLOCKING 0x0 ;  /* 0x0000000000007b1d */ /* 0x000fe20000010000 */
[----:B------:R-:W-:Y:S02]  /*12d0*/  F2FP.BF16.F32.PACK_AB R34, R37, R36 ;  /* 0x000000242522723e */ /* 0x000fe400000010ff */
[----:B------:R-:W-:Y:S02]  /*12e0*/  F2FP.BF16.F32.PACK_AB R35, R39, R38 ;  /* 0x000000262723723e */ /* 0x000fe400000010ff */
[----:B------:R-:W-:-:S03]  /*12f0*/  LEA R19, R19, UR7, 0x1 ;  /* 0x0000000713137c11 */ /* 0x000fc6000f8e08ff */
[----:B------:R-:W2:Y:S01]  /*1300*/  LDC.64 R6, c[0x0][0x220] ;  /* 0x00008800ff067b82 */ /* 0x000ea20000000a00 */
[----:B------:R-:W-:-:S04]  /*1310*/  LOP3.LUT R0, R4, 0x38, R5, 0xf8, !PT ;  /* 0x0000003804007812 */ /* 0x000fc800078ef805 */
[----:B------:R-:W-:Y:S01]  /*1320*/  ISETP.GE.AND P0, PT, R0, 0xc00, PT ;  /* 0x00000c000000780c */ /* 0x000fe20003f06270 */
[----:B------:R-:W-:-:S03]  /*1330*/  IMAD R5, R2, 0xc00, R0 ;  /* 0x00000c0002057824 */ /* 0x000fc600078e0200 */
[----:B------:R-:W-:Y:S02]  /*1340*/  ISETP.LT.AND P1, PT, R2, UR6, !P0 ;  /* 0x0000000602007c0c */ /* 0x000fe4000c721270 */
[----:B------:R-:W-:Y:S01]  /*1350*/  ISETP.LT.AND P0, PT, R3, UR6, !P0 ;  /* 0x0000000603007c0c */ /* 0x000fe2000c701270 */
[----:B------:R-:W-:Y:S04]  /*1360*/  STSM.16.M88.4 [R8], R24 ;  /* 0x0000001808007844 */ /* 0x000fe80000000200 */
[----:B------:R-:W-:Y:S01]  /*1370*/  STSM.16.M88.4 [R8+0x20], R32 ;  /* 0x0000202008007844 */ /* 0x000fe20000000200 */
[----:B--2---:R-:W-:Y:S01]  /*1380*/  IMAD.WIDE R4, R5, 0x2, R6 ;  /* 0x0000000205047825 */ /* 0x004fe200078e0206 */
[----:B------:R-:W-:Y:S06]  /*1390*/  BAR.SYNC.DEFER_BLOCKING 0x0 ;  /* 0x0000000000007b1d */ /* 0x000fec0000010000 */
[----:B------:R-:W2:Y:S04]  /*13a0*/  LDS.128 R12, [R19] ;  /* 0x00000000130c7984 */ /* 0x000ea80000000c00 */
[----:B--2---:R2:W-:Y:S01]  /*13b0*/  @P1 STG.E.128 desc[UR26][R4.64], R12 ;  /* 0x0000000c04001986 */ /* 0x0045e2000c101d1a */
[----:B------:R-:W-:Y:S05]  /*13c0*/  @!P0 EXIT ;  /* 0x000000000000894d */ /* 0x000fea0003800000 */
[----:B-1----:R-:W1:Y:S01]  /*13d0*/  LDS.128 R16, [R19+0x1200] ;  /* 0x0012000013107984 */ /* 0x002e620000000c00 */
[----:B------:R-:W-:-:S04]  /*13e0*/  IMAD R3, R3, 0xc00, R0 ;  /* 0x00000c0003037824 */ /* 0x000fc800078e0200 */
[----:B------:R-:W-:-:S05]  /*13f0*/  IMAD.WIDE R6, R3, 0x2, R6 ;  /* 0x0000000203067825 */ /* 0x000fca00078e0206 */
[----:B-1----:R-:W-:Y:S01]  /*1400*/  STG.E.128 desc[UR26][R6.64], R16 ;  /* 0x0000001006007986 */ /* 0x002fe2000c101d1a */
[----:B------:R-:W-:Y:S05]  /*1410*/  EXIT ;  /* 0x000000000000794d */ /* 0x000fea0003800000 */
.L_x_1:
[----:B------:R-:W-:-:S00]  /*1420*/  BRA `(.L_x_1) ;  /* 0xfffffffc00fc7947 */ /* 0x000fc0000383ffff */
[----:B------:R-:W-:-:S00]  /*1430*/  NOP ;  /* 0x0000000000007918 */ /* 0x000fc00000000000 */
        /* <DEDUP_REMOVED lines=12> */
.L_x_2:


//--------------------- .nv.shared.triton_mm      --------------------------
	.section	.nv.shared.triton_mm,"aw",@nobits
	.sectionflags	@""
	.align	16
	.zero		1024


//--------------------- .nv.constant0.triton_mm   --------------------------
	.section	.nv.constant0.triton_mm,"a",@progbits
	.sectionflags	@""
	.align	4
.nv.constant0.triton_mm:
	.zero		556
